//
// Generated by NVIDIA NVVM Compiler
//
// Compiler Build ID: CL-36424714
// Cuda compilation tools, release 13.0, V13.0.88
// Based on NVVM 20.0.0
//

.version 9.0
.target sm_100
.address_size 64

	// .globl	_Z13sumArrayOnGpuPfS_S_i

.visible .entry _Z13sumArrayOnGpuPfS_S_i(
	.param .u64 .ptr .align 1 _Z13sumArrayOnGpuPfS_S_i_param_0,
	.param .u64 .ptr .align 1 _Z13sumArrayOnGpuPfS_S_i_param_1,
	.param .u64 .ptr .align 1 _Z13sumArrayOnGpuPfS_S_i_param_2,
	.param .u32 _Z13sumArrayOnGpuPfS_S_i_param_3
)
{
	.reg .pred 	%p<2>;
	.reg .b32 	%r<6>;
	.reg .b32 	%f<4>;
	.reg .b64 	%rd<11>;

	ld.param.u64 	%rd1, [_Z13sumArrayOnGpuPfS_S_i_param_0];
	ld.param.u64 	%rd2, [_Z13sumArrayOnGpuPfS_S_i_param_1];
	ld.param.u64 	%rd3, [_Z13sumArrayOnGpuPfS_S_i_param_2];
	ld.param.u32 	%r2, [_Z13sumArrayOnGpuPfS_S_i_param_3];
	mov.u32 	%r3, %ctaid.x;
	mov.u32 	%r4, %ntid.x;
	mov.u32 	%r5, %tid.x;
	mad.lo.s32 	%r1, %r3, %r4, %r5;
	setp.ge.s32 	%p1, %r1, %r2;
	@%p1 bra 	$L__BB0_2;
	cvta.to.global.u64 	%rd4, %rd1;
	cvta.to.global.u64 	%rd5, %rd2;
	cvta.to.global.u64 	%rd6, %rd3;
	mul.wide.s32 	%rd7, %r1, 4;
	add.s64 	%rd8, %rd4, %rd7;
	ld.global.f32 	%f1, [%rd8];
	add.s64 	%rd9, %rd5, %rd7;
	ld.global.f32 	%f2, [%rd9];
	add.f32 	%f3, %f1, %f2;
	add.s64 	%rd10, %rd6, %rd7;
	st.global.f32 	[%rd10], %f3;
$L__BB0_2:
	ret;

}


// ===== COMPILED SASS (sm_100) =====

	.target	sm_100

	.elftype	@"ET_EXEC"


//--------------------- .note.nv.tkinfo           --------------------------
	.section	.note.nv.tkinfo,"",@"SHT_NOTE"
	.sectionflags	@"SHF_NOTE_NV_TKINFO"
	.tkinfo
        /*0018*/ 	.word	0x00000002
        /*0030*/ 	.string	""
        /*0030*/ 	.string	"ptxas"
        /*0030*/ 	.string	"Cuda compilation tools, release 13.0, V13.0.88"
        /*0030*/ 	.string	"Build cuda_13.0.r13.0/compiler.36424714_0"
        /*0030*/ 	.string	"-arch sm_100 -m 64 "



//--------------------- .note.nv.cuinfo           --------------------------
	.section	.note.nv.cuinfo,"",@"SHT_NOTE"
	.sectionflags	@"SHF_NOTE_NV_CUINFO"
        /*0018*/ 	.short	0x0002
        /*001a*/ 	.short	0x0064
        /*001c*/ 	.short	0x0082
	.zero		2


//--------------------- .nv.info                  --------------------------
	.section	.nv.info,"",@"SHT_CUDA_INFO"
	.align	4


	//----- nvinfo : EIATTR_REGCOUNT
	.align		4
        /*0000*/ 	.byte	0x04, 0x2f
        /*0002*/ 	.short	(.L_1 - .L_0)
	.align		4
.L_0:
        /*0004*/ 	.word	index@(_Z13sumArrayOnGpuPfS_S_i)
        /*0008*/ 	.word	0x0000000c


	//----- nvinfo : EIATTR_FRAME_SIZE
	.align		4
.L_1:
        /*000c*/ 	.byte	0x04, 0x11
        /*000e*/ 	.short	(.L_3 - .L_2)
	.align		4
.L_2:
        /*0010*/ 	.word	index@(_Z13sumArrayOnGpuPfS_S_i)
        /*0014*/ 	.word	0x00000000


	//----- nvinfo : EIATTR_MIN_STACK_SIZE
	.align		4
.L_3:
        /*0018*/ 	.byte	0x04, 0x12
        /*001a*/ 	.short	(.L_5 - .L_4)
	.align		4
.L_4:
        /*001c*/ 	.word	index@(_Z13sumArrayOnGpuPfS_S_i)
        /*0020*/ 	.word	0x00000000
.L_5:


//--------------------- .nv.compat                --------------------------
	.section	.nv.compat,"",@"SHT_CUDA_COMPAT_INFO"
	.align	4
        /*0000*/ 	.byte	0x02, 0x09, 0x00, 0x00, 0x02, 0x02, 0x01, 0x00, 0x02, 0x05, 0x05, 0x00, 0x03, 0x07, 0x01, 0x01
        /*0010*/ 	.byte	0x02, 0x03, 0x00, 0x00, 0x02, 0x06, 0x01, 0x00, 0x04, 0x0b, 0x08, 0x00, 0x09, 0x00, 0x00, 0x00
        /*0020*/ 	.byte	0x00, 0x00, 0x00, 0x00


//--------------------- .nv.info._Z13sumArrayOnGpuPfS_S_i --------------------------
	.section	.nv.info._Z13sumArrayOnGpuPfS_S_i,"",@"SHT_CUDA_INFO"
	.sectionflags	@""
	.align	4


	//----- nvinfo : EIATTR_CUDA_API_VERSION
	.align		4
        /*0000*/ 	.byte	0x04, 0x37
        /*0002*/ 	.short	(.L_7 - .L_6)
.L_6:
        /*0004*/ 	.word	0x00000082


	//----- nvinfo : EIATTR_KPARAM_INFO
	.align		4
.L_7:
        /*0008*/ 	.byte	0x04, 0x17
        /*000a*/ 	.short	(.L_9 - .L_8)
.L_8:
        /*000c*/ 	.word	0x00000000
        /*0010*/ 	.short	0x0003
        /*0012*/ 	.short	0x0018
        /*0014*/ 	.byte	0x00, 0xf0, 0x11, 0x00


	//----- nvinfo : EIATTR_KPARAM_INFO
	.align		4
.L_9:
        /*0018*/ 	.byte	0x04, 0x17
        /*001a*/ 	.short	(.L_11 - .L_10)
.L_10:
        /*001c*/ 	.word	0x00000000
        /*0020*/ 	.short	0x0002
        /*0022*/ 	.short	0x0010
        /*0024*/ 	.byte	0x00, 0xf5, 0x21, 0x00


	//----- nvinfo : EIATTR_KPARAM_INFO
	.align		4
.L_11:
        /*0028*/ 	.byte	0x04, 0x17
        /*002a*/ 	.short	(.L_13 - .L_12)
.L_12:
        /*002c*/ 	.word	0x00000000
        /*0030*/ 	.short	0x0001
        /*0032*/ 	.short	0x0008
        /*0034*/ 	.byte	0x00, 0xf5, 0x21, 0x00


	//----- nvinfo : EIATTR_KPARAM_INFO
	.align		4
.L_13:
        /*0038*/ 	.byte	0x04, 0x17
        /*003a*/ 	.short	(.L_15 - .L_14)
.L_14:
        /*003c*/ 	.word	0x00000000
        /*0040*/ 	.short	0x0000
        /*0042*/ 	.short	0x0000
        /*0044*/ 	.byte	0x00, 0xf5, 0x21, 0x00


	//----- nvinfo : EIATTR_SPARSE_MMA_MASK
	.align		4
.L_15:
        /*0048*/ 	.byte	0x03, 0x50
        /*004a*/ 	.short	0x0000


	//----- nvinfo : EIATTR_MAXREG_COUNT
	.align		4
        /*004c*/ 	.byte	0x03, 0x1b
        /*004e*/ 	.short	0x00ff


	//----- nvinfo : EIATTR_MERCURY_ISA_VERSION
	.align		4
        /*0050*/ 	.byte	0x03, 0x5f
        /*0052*/ 	.short	0x0101


	//----- nvinfo : EIATTR_VRC_CTA_INIT_COUNT
	.align		4
        /*0054*/ 	.byte	0x02, 0x4a
	.zero		1
	.zero		1


	//----- nvinfo : EIATTR_EXIT_INSTR_OFFSETS
	.align		4
        /*0058*/ 	.byte	0x04, 0x1c
        /*005a*/ 	.short	(.L_17 - .L_16)


	//   ....[0]....
.L_16:
        /*005c*/ 	.word	0x00000070


	//   ....[1]....
        /*0060*/ 	.word	0x00000130


	//----- nvinfo : EIATTR_CBANK_PARAM_SIZE
	.align		4
.L_17:
        /*0064*/ 	.byte	0x03, 0x19
        /*0066*/ 	.short	0x001c


	//----- nvinfo : EIATTR_PARAM_CBANK
	.align		4
        /*0068*/ 	.byte	0x04, 0x0a
        /*006a*/ 	.short	(.L_19 - .L_18)
	.align		4
.L_18:
        /*006c*/ 	.word	index@(.nv.constant0._Z13sumArrayOnGpuPfS_S_i)
        /*0070*/ 	.short	0x0380
        /*0072*/ 	.short	0x001c


	//----- nvinfo : EIATTR_SW_WAR
	.align		4
.L_19:
        /*0074*/ 	.byte	0x04, 0x36
        /*0076*/ 	.short	(.L_21 - .L_20)
.L_20:
        /*0078*/ 	.word	0x00000008
.L_21:


//--------------------- .nv.callgraph             --------------------------
	.section	.nv.callgraph,"",@"SHT_CUDA_CALLGRAPH"
	.align	4
	.sectionentsize	8
	.align		4
        /*0000*/ 	.word	0x00000000
	.align		4
        /*0004*/ 	.word	0xffffffff
	.align		4
        /*0008*/ 	.word	0x00000000
	.align		4
        /*000c*/ 	.word	0xfffffffe
	.align		4
        /*0010*/ 	.word	0x00000000
	.align		4
        /*0014*/ 	.word	0xfffffffd
	.align		4
        /*0018*/ 	.word	0x00000000
	.align		4
        /*001c*/ 	.word	0xfffffffc


//--------------------- .text._Z13sumArrayOnGpuPfS_S_i --------------------------
	.section	.text._Z13sumArrayOnGpuPfS_S_i,"ax",@progbits
	.align	128
        .global         _Z13sumArrayOnGpuPfS_S_i
        .type           _Z13sumArrayOnGpuPfS_S_i,@function
        .size           _Z13sumArrayOnGpuPfS_S_i,(.L_x_1 - _Z13sumArrayOnGpuPfS_S_i)
        .other          _Z13sumArrayOnGpuPfS_S_i,@"STO_CUDA_ENTRY STV_DEFAULT"
_Z13sumArrayOnGpuPfS_S_i:
.text._Z13sumArrayOnGpuPfS_S_i:
[----:B------:R-:W-:Y:S01]  /*0000*/  LDC R1, c[0x0][0x37c] ;  /* 0x0000df00ff017b82 */ /* 0x000fe20000000800 */
[----:B------:R-:W0:Y:S07]  /*0010*/  S2R R0, SR_TID.X ;  /* 0x0000000000007919 */ /* 0x000e2e0000002100 */
[----:B------:R-:W0:Y:S01]  /*0020*/  S2UR UR4, SR_CTAID.X ;  /* 0x00000000000479c3 */ /* 0x000e220000002500 */
[----:B------:R-:W1:Y:S07]  /*0030*/  LDCU UR5, c[0x0][0x398] ;  /* 0x00007300ff0577ac */ /* 0x000e6e0008000800 */
[----:B------:R-:W0:Y:S02]  /*0040*/  LDC R9, c[0x0][0x360] ;  /* 0x0000d800ff097b82 */ /* 0x000e240000000800 */
[----:B0-----:R-:W-:-:S05]  /*0050*/  IMAD R9, R9, UR4, R0 ;  /* 0x0000000409097c24 */ /* 0x001fca000f8e0200 */
[----:B-1----:R-:W-:-:S13]  /*0060*/  ISETP.GE.AND P0, PT, R9, UR5, PT ;  /* 0x0000000509007c0c */ /* 0x002fda000bf06270 */
[----:B------:R-:W-:Y:S05]  /*0070*/  @P0 EXIT ;  /* 0x000000000000094d */ /* 0x000fea0003800000 */
[----:B------:R-:W0:Y:S01]  /*0080*/  LDC.64 R2, c[0x0][0x380] ;  /* 0x0000e000ff027b82 */ /* 0x000e220000000a00 */
[----:B------:R-:W1:Y:S07]  /*0090*/  LDCU.64 UR4, c[0x0][0x358] ;  /* 0x00006b00ff0477ac */ /* 0x000e6e0008000a00 */
[----:B------:R-:W2:Y:S08]  /*00a0*/  LDC.64 R4, c[0x0][0x388] ;  /* 0x0000e200ff047b82 */ /* 0x000eb00000000a00 */
[----:B------:R-:W3:Y:S01]  /*00b0*/  LDC.64 R6, c[0x0][0x390] ;  /* 0x0000e400ff067b82 */ /* 0x000ee20000000a00 */
[----:B0-----:R-:W-:-:S06]  /*00c0*/  IMAD.WIDE R2, R9, 0x4, R2 ;  /* 0x0000000409027825 */ /* 0x001fcc00078e0202 */
[----:B-1----:R-:W4:Y:S01]  /*00d0*/  LDG.E R2, desc[UR4][R2.64] ;  /* 0x0000000402027981 */ /* 0x002f22000c1e1900 */
[----:B--2---:R-:W-:-:S06]  /*00e0*/  IMAD.WIDE R4, R9, 0x4, R4 ;  /* 0x0000000409047825 */ /* 0x004fcc00078e0204 */
[----:B------:R-:W4:Y:S01]  /*00f0*/  LDG.E R5, desc[UR4][R4.64] ;  /* 0x0000000404057981 */ /* 0x000f22000c1e1900 */
[----:B---3--:R-:W-:-:S04]  /*0100*/  IMAD.WIDE R6, R9, 0x4, R6 ;  /* 0x0000000409067825 */ /* 0x008fc800078e0206 */
[----:B----4-:R-:W-:-:S05]  /*0110*/  FADD R9, R2, R5 ;  /* 0x0000000502097221 */ /* 0x010fca0000000000 */
[----:B------:R-:W-:Y:S01]  /*0120*/  STG.E desc[UR4][R6.64], R9 ;  /* 0x0000000906007986 */ /* 0x000fe2000c101904 */
[----:B------:R-:W-:Y:S05]  /*0130*/  EXIT ;  /* 0x000000000000794d */ /* 0x000fea0003800000 */
.L_x_0:
[----:B------:R-:W-:-:S00]  /*0140*/  BRA `(.L_x_0) ;  /* 0xfffffffc00fc7947 */ /* 0x000fc0000383ffff */
[----:B------:R-:W-:-:S00]  /*0150*/  NOP ;  /* 0x0000000000007918 */ /* 0x000fc00000000000 */
        /* <DEDUP_REMOVED lines=10> */
.L_x_1:


//--------------------- .nv.shared.reserved.0     --------------------------
	.section	.nv.shared.reserved.0,"aw",@nobits
	.weak		__nv_reservedSMEM_offset_0_alias
	.size		__nv_reservedSMEM_offset_0_alias, 0, 64
	.other		__nv_reservedSMEM_offset_0_alias,@"STO_CUDA_RESERVED_SHARED STV_DEFAULT"
__nv_reservedSMEM_offset_0_alias:
	.zero		0
	.zero		64


//--------------------- .nv.constant0._Z13sumArrayOnGpuPfS_S_i --------------------------
	.section	.nv.constant0._Z13sumArrayOnGpuPfS_S_i,"a",@progbits
	.sectionflags	@""
	.align	4
.nv.constant0._Z13sumArrayOnGpuPfS_S_i:
	.zero		924


//--------------------- SYMBOLS --------------------------

	.type		.nv.reservedSmem.offset0,@object
	.size		.nv.reservedSmem.offset0,0x4
